//
// Generated by NVIDIA NVVM Compiler
//
// Compiler Build ID: CL-36424714
// Cuda compilation tools, release 13.0, V13.0.88
// Based on NVVM 20.0.0
//

.version 9.0
.target sm_100
.address_size 64

	// .globl	_Z22FP8TrtAddQKVBiasKernel21FP8TrtAddQKVBiasParamI13__nv_fp8_e4m313__nv_bfloat16E

.visible .entry _Z22FP8TrtAddQKVBiasKernel21FP8TrtAddQKVBiasParamI13__nv_fp8_e4m313__nv_bfloat16E(
	.param .align 8 .b8 _Z22FP8TrtAddQKVBiasKernel21FP8TrtAddQKVBiasParamI13__nv_fp8_e4m313__nv_bfloat16E_param_0[56]
)
{
	.reg .b16 	%rs<31>;
	.reg .b32 	%r<60>;
	.reg .b32 	%f<21>;
	.reg .b64 	%rd<18>;

	ld.param.u64 	%rd2, [_Z22FP8TrtAddQKVBiasKernel21FP8TrtAddQKVBiasParamI13__nv_fp8_e4m313__nv_bfloat16E_param_0+32];
	ld.param.u64 	%rd1, [_Z22FP8TrtAddQKVBiasKernel21FP8TrtAddQKVBiasParamI13__nv_fp8_e4m313__nv_bfloat16E_param_0+24];
	ld.param.v2.u32 	{%r26, %r27}, [_Z22FP8TrtAddQKVBiasKernel21FP8TrtAddQKVBiasParamI13__nv_fp8_e4m313__nv_bfloat16E_param_0+48];
	ld.param.u64 	%rd3, [_Z22FP8TrtAddQKVBiasKernel21FP8TrtAddQKVBiasParamI13__nv_fp8_e4m313__nv_bfloat16E_param_0+16];
	ld.param.u64 	%rd4, [_Z22FP8TrtAddQKVBiasKernel21FP8TrtAddQKVBiasParamI13__nv_fp8_e4m313__nv_bfloat16E_param_0+8];
	ld.param.u64 	%rd5, [_Z22FP8TrtAddQKVBiasKernel21FP8TrtAddQKVBiasParamI13__nv_fp8_e4m313__nv_bfloat16E_param_0];
	cvta.to.global.u64 	%rd6, %rd5;
	cvta.to.global.u64 	%rd7, %rd4;
	cvta.to.global.u64 	%rd8, %rd3;
	mov.u32 	%r28, %ctaid.x;
	mul.lo.s32 	%r29, %r28, %r27;
	mul.lo.s32 	%r30, %r29, 3;
	cvt.u64.u32 	%rd9, %r30;
	add.s64 	%rd10, %rd7, %rd9;
	add.s64 	%rd11, %rd6, %rd9;
	shr.s32 	%r31, %r26, 31;
	shr.u32 	%r32, %r31, 30;
	add.s32 	%r33, %r26, %r32;
	shr.s32 	%r34, %r33, 2;
	shr.s32 	%r35, %r27, 31;
	shr.u32 	%r36, %r35, 30;
	add.s32 	%r37, %r27, %r36;
	shr.s32 	%r38, %r37, 2;
	mov.u32 	%r39, %tid.z;
	mov.u32 	%r40, %tid.y;
	mov.u32 	%r41, %tid.x;
	mad.lo.s32 	%r42, %r34, %r40, %r41;
	mad.lo.s32 	%r43, %r38, %r39, %r42;
	mul.wide.s32 	%rd12, %r43, 4;
	add.s64 	%rd13, %rd10, %rd12;
	ld.global.u32 	%r44, [%rd13];
	bfe.u32 	%r45, %r44, 0, 8;
	cvt.u16.u32 	%rs19, %r45;
	bfe.u32 	%r46, %r44, 8, 8;
	cvt.u16.u32 	%rs20, %r46;
	bfe.u32 	%r47, %r44, 16, 8;
	cvt.u16.u32 	%rs21, %r47;
	bfe.u32 	%r48, %r44, 24, 8;
	cvt.u16.u32 	%rs22, %r48;
	and.b16  	%rs1, %rs19, 255;
	// begin inline asm
	{cvt.rn.f16x2.e4m3x2 %r1, %rs1;}

	// end inline asm
	cvt.u16.u32 	%rs2, %r1;
	// begin inline asm
	{cvt.f32.f16 %f1, %rs2;}

	// end inline asm
	// begin inline asm
	{  cvt.rn.bf16.f32 %rs3, %f1;}

	// end inline asm
	and.b16  	%rs4, %rs20, 255;
	// begin inline asm
	{cvt.rn.f16x2.e4m3x2 %r2, %rs4;}

	// end inline asm
	cvt.u16.u32 	%rs5, %r2;
	// begin inline asm
	{cvt.f32.f16 %f3, %rs5;}

	// end inline asm
	// begin inline asm
	{  cvt.rn.bf16.f32 %rs6, %f3;}

	// end inline asm
	mov.b32 	%r8, {%rs3, %rs6};
	and.b16  	%rs7, %rs21, 255;
	// begin inline asm
	{cvt.rn.f16x2.e4m3x2 %r3, %rs7;}

	// end inline asm
	cvt.u16.u32 	%rs8, %r3;
	// begin inline asm
	{cvt.f32.f16 %f5, %rs8;}

	// end inline asm
	// begin inline asm
	{  cvt.rn.bf16.f32 %rs9, %f5;}

	// end inline asm
	and.b16  	%rs10, %rs22, 255;
	// begin inline asm
	{cvt.rn.f16x2.e4m3x2 %r4, %rs10;}

	// end inline asm
	cvt.u16.u32 	%rs11, %r4;
	// begin inline asm
	{cvt.f32.f16 %f7, %rs11;}

	// end inline asm
	// begin inline asm
	{  cvt.rn.bf16.f32 %rs12, %f7;}

	// end inline asm
	mov.b32 	%r17, {%rs9, %rs12};
	// begin inline asm
	ld.global.nc.f32 %f9, [%rd1];
	// end inline asm
	// begin inline asm
	{.reg .b16 low;
  cvt.rn.bf16.f32 low, %f9;
  mov.b32 %r5, {low,low};}

	// end inline asm
	// begin inline asm
	ld.global.nc.f32 %f11, [%rd2];
	// end inline asm
	// begin inline asm
	{.reg .b16 low;
  cvt.rn.bf16.f32 low, %f11;
  mov.b32 %r6, {low,low};}

	// end inline asm
	shl.b32 	%r49, %r43, 1;
	// begin inline asm
	{ mul.bf16x2 %r7,%r8,%r5; }

	// end inline asm
	mul.wide.s32 	%rd14, %r49, 4;
	add.s64 	%rd15, %rd8, %rd14;
	ld.global.u32 	%r12, [%rd15];
	// begin inline asm
	{ add.bf16x2 %r10,%r7,%r12; }

	// end inline asm
	// begin inline asm
	{ mul.bf16x2 %r13,%r10,%r6; }

	// end inline asm
	// begin inline asm
	{ mul.bf16x2 %r16,%r17,%r5; }

	// end inline asm
	ld.global.u32 	%r21, [%rd15+4];
	// begin inline asm
	{ add.bf16x2 %r19,%r16,%r21; }

	// end inline asm
	// begin inline asm
	{ mul.bf16x2 %r22,%r19,%r6; }

	// end inline asm
	mov.b32 	{%rs23, %rs24}, %r13;
	cvt.u32.u16 	%r50, %rs24;
	shl.b32 	%r51, %r50, 16;
	mov.b32 	%f13, %r51;
	mov.f32 	%f20, 0f00000000;
	// begin inline asm
	{cvt.rn.satfinite.e4m3x2.f32 %rs13, %f20, %f13;}

	// end inline asm
	shl.b16 	%rs25, %rs13, 8;
	cvt.u32.u16 	%r52, %rs23;
	shl.b32 	%r53, %r52, 16;
	mov.b32 	%f15, %r53;
	// begin inline asm
	{cvt.rn.satfinite.e4m3x2.f32 %rs14, %f20, %f15;}

	// end inline asm
	and.b16  	%rs26, %rs14, 255;
	or.b16  	%rs17, %rs26, %rs25;
	mov.b32 	{%rs27, %rs28}, %r22;
	cvt.u32.u16 	%r54, %rs28;
	shl.b32 	%r55, %r54, 16;
	mov.b32 	%f17, %r55;
	// begin inline asm
	{cvt.rn.satfinite.e4m3x2.f32 %rs15, %f20, %f17;}

	// end inline asm
	shl.b16 	%rs29, %rs15, 8;
	cvt.u32.u16 	%r56, %rs27;
	shl.b32 	%r57, %r56, 16;
	mov.b32 	%f19, %r57;
	// begin inline asm
	{cvt.rn.satfinite.e4m3x2.f32 %rs16, %f20, %f19;}

	// end inline asm
	and.b16  	%rs30, %rs16, 255;
	or.b16  	%rs18, %rs30, %rs29;
	// begin inline asm
	{  mov.b32 %r25, {%rs17,%rs18};}

	// end inline asm
	mad.lo.s32 	%r58, %r40, 3, %r39;
	mad.lo.s32 	%r59, %r58, %r34, %r41;
	mul.wide.u32 	%rd16, %r59, 4;
	add.s64 	%rd17, %rd11, %rd16;
	st.global.u32 	[%rd17], %r25;
	ret;

}


// ===== COMPILED SASS (sm_100) =====

	.target	sm_100

	.elftype	@"ET_EXEC"


//--------------------- .note.nv.tkinfo           --------------------------
	.section	.note.nv.tkinfo,"",@"SHT_NOTE"
	.sectionflags	@"SHF_NOTE_NV_TKINFO"
	.tkinfo
        /*0018*/ 	.word	0x00000002
        /*0030*/ 	.string	""
        /*0030*/ 	.string	"ptxas"
        /*0030*/ 	.string	"Cuda compilation tools, release 13.0, V13.0.88"
        /*0030*/ 	.string	"Build cuda_13.0.r13.0/compiler.36424714_0"
        /*0030*/ 	.string	"-arch sm_100 -m 64 "



//--------------------- .note.nv.cuinfo           --------------------------
	.section	.note.nv.cuinfo,"",@"SHT_NOTE"
	.sectionflags	@"SHF_NOTE_NV_CUINFO"
        /*0018*/ 	.short	0x0002
        /*001a*/ 	.short	0x0064
        /*001c*/ 	.short	0x0082
	.zero		2


//--------------------- .nv.info                  --------------------------
	.section	.nv.info,"",@"SHT_CUDA_INFO"
	.align	4


	//----- nvinfo : EIATTR_REGCOUNT
	.align		4
        /*0000*/ 	.byte	0x04, 0x2f
        /*0002*/ 	.short	(.L_1 - .L_0)
	.align		4
.L_0:
        /*0004*/ 	.word	index@(_Z22FP8TrtAddQKVBiasKernel21FP8TrtAddQKVBiasParamI13__nv_fp8_e4m313__nv_bfloat16E)
        /*0008*/ 	.word	0x00000016


	//----- nvinfo : EIATTR_FRAME_SIZE
	.align		4
.L_1:
        /*000c*/ 	.byte	0x04, 0x11
        /*000e*/ 	.short	(.L_3 - .L_2)
	.align		4
.L_2:
        /*0010*/ 	.word	index@(_Z22FP8TrtAddQKVBiasKernel21FP8TrtAddQKVBiasParamI13__nv_fp8_e4m313__nv_bfloat16E)
        /*0014*/ 	.word	0x00000000


	//----- nvinfo : EIATTR_MIN_STACK_SIZE
	.align		4
.L_3:
        /*0018*/ 	.byte	0x04, 0x12
        /*001a*/ 	.short	(.L_5 - .L_4)
	.align		4
.L_4:
        /*001c*/ 	.word	index@(_Z22FP8TrtAddQKVBiasKernel21FP8TrtAddQKVBiasParamI13__nv_fp8_e4m313__nv_bfloat16E)
        /*0020*/ 	.word	0x00000000
.L_5:


//--------------------- .nv.compat                --------------------------
	.section	.nv.compat,"",@"SHT_CUDA_COMPAT_INFO"
	.align	4
        /*0000*/ 	.byte	0x02, 0x09, 0x00, 0x00, 0x02, 0x02, 0x02, 0x00, 0x02, 0x05, 0x05, 0x00, 0x03, 0x07, 0x01, 0x01
        /*0010*/ 	.byte	0x02, 0x03, 0x00, 0x00, 0x02, 0x06, 0x01, 0x00, 0x04, 0x0b, 0x08, 0x00, 0x09, 0x00, 0x00, 0x00
        /*0020*/ 	.byte	0x00, 0x00, 0x00, 0x00


//--------------------- .nv.info._Z22FP8TrtAddQKVBiasKernel21FP8TrtAddQKVBiasParamI13__nv_fp8_e4m313__nv_bfloat16E --------------------------
	.section	.nv.info._Z22FP8TrtAddQKVBiasKernel21FP8TrtAddQKVBiasParamI13__nv_fp8_e4m313__nv_bfloat16E,"",@"SHT_CUDA_INFO"
	.sectionflags	@""
	.align	4


	//----- nvinfo : EIATTR_CUDA_API_VERSION
	.align		4
        /*0000*/ 	.byte	0x04, 0x37
        /*0002*/ 	.short	(.L_7 - .L_6)
.L_6:
        /*0004*/ 	.word	0x00000082


	//----- nvinfo : EIATTR_KPARAM_INFO
	.align		4
.L_7:
        /*0008*/ 	.byte	0x04, 0x17
        /*000a*/ 	.short	(.L_9 - .L_8)
.L_8:
        /*000c*/ 	.word	0x00000000
        /*0010*/ 	.short	0x0000
        /*0012*/ 	.short	0x0000
        /*0014*/ 	.byte	0x00, 0xf0, 0xe1, 0x00


	//----- nvinfo : EIATTR_SPARSE_MMA_MASK
	.align		4
.L_9:
        /*0018*/ 	.byte	0x03, 0x50
        /*001a*/ 	.short	0x0000


	//----- nvinfo : EIATTR_MAXREG_COUNT
	.align		4
        /*001c*/ 	.byte	0x03, 0x1b
        /*001e*/ 	.short	0x00ff


	//----- nvinfo : EIATTR_MERCURY_ISA_VERSION
	.align		4
        /*0020*/ 	.byte	0x03, 0x5f
        /*0022*/ 	.short	0x0101


	//----- nvinfo : EIATTR_VRC_CTA_INIT_COUNT
	.align		4
        /*0024*/ 	.byte	0x02, 0x4a
	.zero		1
	.zero		1


	//----- nvinfo : EIATTR_EXIT_INSTR_OFFSETS
	.align		4
        /*0028*/ 	.byte	0x04, 0x1c
        /*002a*/ 	.short	(.L_11 - .L_10)


	//   ....[0]....
.L_10:
        /*002c*/ 	.word	0x000004b0


	//----- nvinfo : EIATTR_CBANK_PARAM_SIZE
	.align		4
.L_11:
        /*0030*/ 	.byte	0x03, 0x19
        /*0032*/ 	.short	0x0038


	//----- nvinfo : EIATTR_PARAM_CBANK
	.align		4
        /*0034*/ 	.byte	0x04, 0x0a
        /*0036*/ 	.short	(.L_13 - .L_12)
	.align		4
.L_12:
        /*0038*/ 	.word	index@(.nv.constant0._Z22FP8TrtAddQKVBiasKernel21FP8TrtAddQKVBiasParamI13__nv_fp8_e4m313__nv_bfloat16E)
        /*003c*/ 	.short	0x0380
        /*003e*/ 	.short	0x0038


	//----- nvinfo : EIATTR_SW_WAR
	.align		4
.L_13:
        /*0040*/ 	.byte	0x04, 0x36
        /*0042*/ 	.short	(.L_15 - .L_14)
.L_14:
        /*0044*/ 	.word	0x00000008
.L_15:


//--------------------- .nv.callgraph             --------------------------
	.section	.nv.callgraph,"",@"SHT_CUDA_CALLGRAPH"
	.align	4
	.sectionentsize	8
	.align		4
        /*0000*/ 	.word	0x00000000
	.align		4
        /*0004*/ 	.word	0xffffffff
	.align		4
        /*0008*/ 	.word	0x00000000
	.align		4
        /*000c*/ 	.word	0xfffffffe
	.align		4
        /*0010*/ 	.word	0x00000000
	.align		4
        /*0014*/ 	.word	0xfffffffd
	.align		4
        /*0018*/ 	.word	0x00000000
	.align		4
        /*001c*/ 	.word	0xfffffffc


//--------------------- .text._Z22FP8TrtAddQKVBiasKernel21FP8TrtAddQKVBiasParamI13__nv_fp8_e4m313__nv_bfloat16E --------------------------
	.section	.text._Z22FP8TrtAddQKVBiasKernel21FP8TrtAddQKVBiasParamI13__nv_fp8_e4m313__nv_bfloat16E,"ax",@progbits
	.align	128
        .global         _Z22FP8TrtAddQKVBiasKernel21FP8TrtAddQKVBiasParamI13__nv_fp8_e4m313__nv_bfloat16E
        .type           _Z22FP8TrtAddQKVBiasKernel21FP8TrtAddQKVBiasParamI13__nv_fp8_e4m313__nv_bfloat16E,@function
        .size           _Z22FP8TrtAddQKVBiasKernel21FP8TrtAddQKVBiasParamI13__nv_fp8_e4m313__nv_bfloat16E,(.L_x_1 - _Z22FP8TrtAddQKVBiasKernel21FP8TrtAddQKVBiasParamI13__nv_fp8_e4m313__nv_bfloat16E)
        .other          _Z22FP8TrtAddQKVBiasKernel21FP8TrtAddQKVBiasParamI13__nv_fp8_e4m313__nv_bfloat16E,@"STO_CUDA_ENTRY STV_DEFAULT"
_Z22FP8TrtAddQKVBiasKernel21FP8TrtAddQKVBiasParamI13__nv_fp8_e4m313__nv_bfloat16E:
.text._Z22FP8TrtAddQKVBiasKernel21FP8TrtAddQKVBiasParamI13__nv_fp8_e4m313__nv_bfloat16E:
[----:B------:R-:W-:Y:S08]  /*0000*/  LDC R1, c[0x0][0x37c] ;  /* 0x0000df00ff017b82 */ /* 0x000ff00000000800 */
[----:B------:R-:W0:Y:S01]  /*0010*/  S2UR UR4, SR_CTAID.X ;  /* 0x00000000000479c3 */ /* 0x000e220000002500 */
[----:B------:R-:W1:Y:S01]  /*0020*/  LDCU.64 UR8, c[0x0][0x3b0] ;  /* 0x00007600ff0877ac */ /* 0x000e620008000a00 */
[----:B------:R-:W2:Y:S01]  /*0030*/  S2R R3, SR_TID.Y ;  /* 0x0000000000037919 */ /* 0x000ea20000002200 */
[----:B------:R-:W3:Y:S01]  /*0040*/  LDCU.128 UR12, c[0x0][0x380] ;  /* 0x00007000ff0c77ac */ /* 0x000ee20008000c00 */
[----:B------:R-:W2:Y:S04]  /*0050*/  S2R R0, SR_TID.X ;  /* 0x0000000000007919 */ /* 0x000ea80000002100 */
[----:B------:R-:W4:Y:S01]  /*0060*/  LDC.64 R6, c[0x0][0x398] ;  /* 0x0000e600ff067b82 */ /* 0x000f220000000a00 */
[----:B------:R-:W4:Y:S01]  /*0070*/  LDCU.64 UR10, c[0x0][0x358] ;  /* 0x00006b00ff0a77ac */ /* 0x000f220008000a00 */
[----:B------:R-:W5:Y:S06]  /*0080*/  S2R R2, SR_TID.Z ;  /* 0x0000000000027919 */ /* 0x000f6c0000002300 */
[----:B------:R-:W5:Y:S01]  /*0090*/  LDC.64 R8, c[0x0][0x3a0] ;  /* 0x0000e800ff087b82 */ /* 0x000f620000000a00 */
[----:B-1----:R-:W-:-:S02]  /*00a0*/  USHF.R.S32.HI UR5, URZ, 0x1f, UR8 ;  /* 0x0000001fff057899 */ /* 0x002fc40008011408 */
[----:B------:R-:W-:Y:S02]  /*00b0*/  USHF.R.S32.HI UR6, URZ, 0x1f, UR9 ;  /* 0x0000001fff067899 */ /* 0x000fe40008011409 */
[----:B------:R-:W-:-:S03]  /*00c0*/  ULEA.HI UR5, UR5, UR8, URZ, 0x2 ;  /* 0x0000000805057291 */ /* 0x000fc6000f8f10ff */
[----:B------:R-:W1:Y:S01]  /*00d0*/  LDC.64 R10, c[0x0][0x390] ;  /* 0x0000e400ff0a7b82 */ /* 0x000e620000000a00 */
[----:B0-----:R-:W-:Y:S02]  /*00e0*/  UIMAD UR4, UR4, UR9, URZ ;  /* 0x00000009040472a4 */ /* 0x001fe4000f8e02ff */
[----:B------:R-:W-:Y:S02]  /*00f0*/  ULEA.HI UR6, UR6, UR9, URZ, 0x2 ;  /* 0x0000000906067291 */ /* 0x000fe4000f8f10ff */
[----:B------:R-:W-:Y:S02]  /*0100*/  UIMAD UR4, UR4, 0x3, URZ ;  /* 0x00000003040478a4 */ /* 0x000fe4000f8e02ff */
[----:B------:R-:W-:Y:S01]  /*0110*/  USHF.R.S32.HI UR5, URZ, 0x2, UR5 ;  /* 0x00000002ff057899 */ /* 0x000fe20008011405 */
[----:B----4-:R-:W4:Y:S01]  /*0120*/  LDG.E.CONSTANT R6, desc[UR10][R6.64] ;  /* 0x0000000a06067981 */ /* 0x010f22000c1e9900 */
[----:B---3--:R-:W-:Y:S02]  /*0130*/  UIADD3 UR7, UP0, UPT, UR4, UR14, URZ ;  /* 0x0000000e04077290 */ /* 0x008fe4000ff1e0ff */
[----:B------:R-:W-:-:S02]  /*0140*/  USHF.R.S32.HI UR6, URZ, 0x2, UR6 ;  /* 0x00000002ff067899 */ /* 0x000fc40008011406 */
[----:B------:R-:W-:Y:S01]  /*0150*/  UIADD3.X UR8, UPT, UPT, URZ, UR15, URZ, UP0, !UPT ;  /* 0x0000000fff087290 */ /* 0x000fe200087fe4ff */
[----:B--2---:R-:W-:Y:S02]  /*0160*/  IMAD R13, R3, UR5, R0 ;  /* 0x00000005030d7c24 */ /* 0x004fe4000f8e0200 */
[----:B------:R-:W-:Y:S01]  /*0170*/  IMAD.U32 R4, RZ, RZ, UR7 ;  /* 0x00000007ff047e24 */ /* 0x000fe2000f8e00ff */
[----:B-----5:R-:W4:Y:S01]  /*0180*/  LDG.E.CONSTANT R9, desc[UR10][R8.64] ;  /* 0x0000000a08097981 */ /* 0x020f22000c1e9900 */
[----:B------:R-:W-:Y:S02]  /*0190*/  IMAD R13, R2, UR6, R13 ;  /* 0x00000006020d7c24 */ /* 0x000fe4000f8e020d */
[----:B------:R-:W-:Y:S02]  /*01a0*/  IMAD.U32 R5, RZ, RZ, UR8 ;  /* 0x00000008ff057e24 */ /* 0x000fe4000f8e00ff */
[----:B------:R-:W-:-:S06]  /*01b0*/  IMAD.WIDE R4, R13, 0x4, R4 ;  /* 0x000000040d047825 */ /* 0x000fcc00078e0204 */
[----:B------:R-:W2:Y:S01]  /*01c0*/  LDG.E R4, desc[UR10][R4.64] ;  /* 0x0000000a04047981 */ /* 0x000ea2000c1e1900 */
[----:B------:R-:W-:-:S05]  /*01d0*/  SHF.L.U32 R13, R13, 0x1, RZ ;  /* 0x000000010d0d7819 */ /* 0x000fca00000006ff */
[----:B-1----:R-:W-:-:S05]  /*01e0*/  IMAD.WIDE R10, R13, 0x4, R10 ;  /* 0x000000040d0a7825 */ /* 0x002fca00078e020a */
[----:B------:R-:W3:Y:S04]  /*01f0*/  LDG.E R17, desc[UR10][R10.64] ;  /* 0x0000000a0a117981 */ /* 0x000ee8000c1e1900 */
[----:B------:R-:W5:Y:S01]  /*0200*/  LDG.E R19, desc[UR10][R10.64+0x4] ;  /* 0x0000040a0a137981 */ /* 0x000f62000c1e1900 */
[----:B------:R-:W-:-:S04]  /*0210*/  UIADD3 UR4, UP0, UPT, UR4, UR12, URZ ;  /* 0x0000000c04047290 */ /* 0x000fc8000ff1e0ff */
[----:B------:R-:W-:Y:S01]  /*0220*/  UIADD3.X UR6, UPT, UPT, URZ, UR13, URZ, UP0, !UPT ;  /* 0x0000000dff067290 */ /* 0x000fe200087fe4ff */
[C---:B--2---:R-:W-:Y:S02]  /*0230*/  PRMT R12, R4.reuse, 0x7770, RZ ;  /* 0x00007770040c7816 */ /* 0x044fe400000000ff */
[C---:B------:R-:W-:Y:S02]  /*0240*/  PRMT R13, R4.reuse, 0x7771, RZ ;  /* 0x00007771040d7816 */ /* 0x040fe400000000ff */
[C---:B------:R-:W-:Y:S02]  /*0250*/  PRMT R14, R4.reuse, 0x7772, RZ ;  /* 0x00007772040e7816 */ /* 0x040fe400000000ff */
[----:B------:R-:W-:Y:S02]  /*0260*/  PRMT R15, R4, 0x7773, RZ ;  /* 0x00007773040f7816 */ /* 0x000fe400000000ff */
[----:B------:R-:W-:Y:S02]  /*0270*/  F2FP.F16.E4M3.UNPACK_B R12, R12 ;  /* 0x0000000cff0c723e */ /* 0x000fe400020006ff */
[----:B------:R-:W-:-:S02]  /*0280*/  F2FP.F16.E4M3.UNPACK_B R13, R13 ;  /* 0x0000000dff0d723e */ /* 0x000fc400020006ff */
[----:B------:R-:W-:Y:S02]  /*0290*/  F2FP.F16.E4M3.UNPACK_B R14, R14 ;  /* 0x0000000eff0e723e */ /* 0x000fe400020006ff */
[----:B------:R-:W-:Y:S01]  /*02a0*/  F2FP.F16.E4M3.UNPACK_B R15, R15 ;  /* 0x0000000fff0f723e */ /* 0x000fe200020006ff */
[----:B------:R-:W-:Y:S02]  /*02b0*/  HADD2.F32 R12, -RZ, R12.H0_H0 ;  /* 0x2000000cff0c7230 */ /* 0x000fe40000004100 */
[----:B------:R-:W-:Y:S02]  /*02c0*/  HADD2.F32 R13, -RZ, R13.H0_H0 ;  /* 0x2000000dff0d7230 */ /* 0x000fe40000004100 */
[----:B------:R-:W-:Y:S02]  /*02d0*/  HADD2.F32 R14, -RZ, R14.H0_H0 ;  /* 0x2000000eff0e7230 */ /* 0x000fe40000004100 */
[----:B------:R-:W-:Y:S01]  /*02e0*/  HADD2.F32 R15, -RZ, R15.H0_H0 ;  /* 0x2000000fff0f7230 */ /* 0x000fe20000004100 */
[----:B----4-:R-:W-:-:S02]  /*02f0*/  F2FP.BF16.F32.PACK_AB R6, R9, R6 ;  /* 0x000000060906723e */ /* 0x010fc400000010ff */
[----:B------:R-:W-:Y:S02]  /*0300*/  F2FP.BF16.F32.PACK_AB R12, R13, R12 ;  /* 0x0000000c0d0c723e */ /* 0x000fe400000010ff */
[----:B------:R-:W-:-:S03]  /*0310*/  F2FP.BF16.F32.PACK_AB R14, R15, R14 ;  /* 0x0000000e0f0e723e */ /* 0x000fc600000010ff */
[-C--:B---3--:R-:W-:Y:S02]  /*0320*/  HFMA2.BF16_V2 R17, R12, R6.reuse.H0_H0, R17 ;  /* 0x200000060c117231 */ /* 0x088fe40000200011 */
[-C--:B-----5:R-:W-:Y:S02]  /*0330*/  HFMA2.BF16_V2 R19, R14, R6.reuse.H0_H0, R19 ;  /* 0x200000060e137231 */ /* 0x0a0fe40000200013 */
[-C--:B------:R-:W-:Y:S02]  /*0340*/  HMUL2.BF16_V2 R4, R17, R6.reuse.H1_H1 ;  /* 0x3000000611047232 */ /* 0x080fe40000200000 */
[----:B------:R-:W-:-:S03]  /*0350*/  HMUL2.BF16_V2 R6, R19, R6.H1_H1 ;  /* 0x3000000613067232 */ /* 0x000fc60000200000 */
[----:B------:R-:W-:Y:S02]  /*0360*/  PRMT R5, R4, 0x7632, R5 ;  /* 0x0000763204057816 */ /* 0x000fe40000000005 */
[C---:B------:R-:W-:Y:S01]  /*0370*/  PRMT R7, R6.reuse, 0x7632, R7 ;  /* 0x0000763206077816 */ /* 0x040fe20000000007 */
[----:B------:R-:W-:Y:S01]  /*0380*/  IMAD.U32 R6, R6, 0x10000, RZ ;  /* 0x0001000006067824 */ /* 0x000fe200078e00ff */
[----:B------:R-:W-:Y:S01]  /*0390*/  SHF.L.U32 R4, R4, 0x10, RZ ;  /* 0x0000001004047819 */ /* 0x000fe200000006ff */
[----:B------:R-:W-:Y:S01]  /*03a0*/  IMAD.U32 R5, R5, 0x10000, RZ ;  /* 0x0001000005057824 */ /* 0x000fe200078e00ff */
[----:B------:R-:W-:Y:S02]  /*03b0*/  SHF.L.U32 R7, R7, 0x10, RZ ;  /* 0x0000001007077819 */ /* 0x000fe400000006ff */
[----:B------:R-:W-:Y:S02]  /*03c0*/  F2FP.SATFINITE.E4M3.F32.PACK_AB_MERGE_C R4, RZ, R4, RZ ;  /* 0x00000004ff04723e */ /* 0x000fe400048070ff */
[----:B------:R-:W-:-:S02]  /*03d0*/  F2FP.SATFINITE.E4M3.F32.PACK_AB_MERGE_C R6, RZ, R6, RZ ;  /* 0x00000006ff06723e */ /* 0x000fc400048070ff */
[----:B------:R-:W-:Y:S02]  /*03e0*/  F2FP.SATFINITE.E4M3.F32.PACK_AB_MERGE_C R5, RZ, R5, RZ ;  /* 0x00000005ff05723e */ /* 0x000fe400048070ff */
[----:B------:R-:W-:Y:S01]  /*03f0*/  LOP3.LUT R4, R4, 0xff, RZ, 0xc0, !PT ;  /* 0x000000ff04047812 */ /* 0x000fe200078ec0ff */
[----:B------:R-:W-:Y:S01]  /*0400*/  IMAD R9, R3, 0x3, R2 ;  /* 0x0000000303097824 */ /* 0x000fe200078e0202 */
[----:B------:R-:W-:Y:S02]  /*0410*/  F2FP.SATFINITE.E4M3.F32.PACK_AB_MERGE_C R7, RZ, R7, RZ ;  /* 0x00000007ff07723e */ /* 0x000fe400048070ff */
[----:B------:R-:W-:Y:S01]  /*0420*/  LOP3.LUT R6, R6, 0xff, RZ, 0xc0, !PT ;  /* 0x000000ff06067812 */ /* 0x000fe200078ec0ff */
[----:B------:R-:W-:Y:S02]  /*0430*/  IMAD R4, R5, 0x100, R4 ;  /* 0x0000010005047824 */ /* 0x000fe400078e0204 */
[----:B------:R-:W-:Y:S01]  /*0440*/  IMAD.U32 R2, RZ, RZ, UR4 ;  /* 0x00000004ff027e24 */ /* 0x000fe2000f8e00ff */
[----:B------:R-:W-:Y:S01]  /*0450*/  LEA R7, R7, R6, 0x8 ;  /* 0x0000000607077211 */ /* 0x000fe200078e40ff */
[----:B------:R-:W-:-:S02]  /*0460*/  IMAD.U32 R3, RZ, RZ, UR6 ;  /* 0x00000006ff037e24 */ /* 0x000fc4000f8e00ff */
[----:B------:R-:W-:Y:S01]  /*0470*/  IMAD R9, R9, UR5, R0 ;  /* 0x0000000509097c24 */ /* 0x000fe2000f8e0200 */
[----:B------:R-:W-:-:S03]  /*0480*/  PRMT R7, R4, 0x5410, R7 ;  /* 0x0000541004077816 */ /* 0x000fc60000000007 */
[----:B------:R-:W-:-:S05]  /*0490*/  IMAD.WIDE.U32 R2, R9, 0x4, R2 ;  /* 0x0000000409027825 */ /* 0x000fca00078e0002 */
[----:B------:R-:W-:Y:S01]  /*04a0*/  STG.E desc[UR10][R2.64], R7 ;  /* 0x0000000702007986 */ /* 0x000fe2000c10190a */
[----:B------:R-:W-:Y:S05]  /*04b0*/  EXIT ;  /* 0x000000000000794d */ /* 0x000fea0003800000 */
.L_x_0:
[----:B------:R-:W-:-:S00]  /*04c0*/  BRA `(.L_x_0) ;  /* 0xfffffffc00fc7947 */ /* 0x000fc0000383ffff */
[----:B------:R-:W-:-:S00]  /*04d0*/  NOP ;  /* 0x0000000000007918 */ /* 0x000fc00000000000 */
        /* <DEDUP_REMOVED lines=10> */
.L_x_1:


//--------------------- .nv.shared.reserved.0     --------------------------
	.section	.nv.shared.reserved.0,"aw",@nobits
	.weak		__nv_reservedSMEM_offset_0_alias
	.size		__nv_reservedSMEM_offset_0_alias, 0, 64
	.other		__nv_reservedSMEM_offset_0_alias,@"STO_CUDA_RESERVED_SHARED STV_DEFAULT"
__nv_reservedSMEM_offset_0_alias:
	.zero		0
	.zero		64


//--------------------- .nv.constant0._Z22FP8TrtAddQKVBiasKernel21FP8TrtAddQKVBiasParamI13__nv_fp8_e4m313__nv_bfloat16E --------------------------
	.section	.nv.constant0._Z22FP8TrtAddQKVBiasKernel21FP8TrtAddQKVBiasParamI13__nv_fp8_e4m313__nv_bfloat16E,"a",@progbits
	.sectionflags	@""
	.align	4
.nv.constant0._Z22FP8TrtAddQKVBiasKernel21FP8TrtAddQKVBiasParamI13__nv_fp8_e4m313__nv_bfloat16E:
	.zero		952


//--------------------- SYMBOLS --------------------------

	.type		.nv.reservedSmem.offset0,@object
	.size		.nv.reservedSmem.offset0,0x4
